//
// Generated by NVIDIA NVVM Compiler
//
// Compiler Build ID: CL-36424714
// Cuda compilation tools, release 13.0, V13.0.88
// Based on NVVM 20.0.0
//

.version 9.0
.target sm_100
.address_size 64

	// .globl	_Z3atbPKiS0_PiS1_iiiii
// _ZZ3atbPKiS0_PiS1_iiiiiE5cache has been demoted

.visible .entry _Z3atbPKiS0_PiS1_iiiii(
	.param .u64 .ptr .align 1 _Z3atbPKiS0_PiS1_iiiii_param_0,
	.param .u64 .ptr .align 1 _Z3atbPKiS0_PiS1_iiiii_param_1,
	.param .u64 .ptr .align 1 _Z3atbPKiS0_PiS1_iiiii_param_2,
	.param .u64 .ptr .align 1 _Z3atbPKiS0_PiS1_iiiii_param_3,
	.param .u32 _Z3atbPKiS0_PiS1_iiiii_param_4,
	.param .u32 _Z3atbPKiS0_PiS1_iiiii_param_5,
	.param .u32 _Z3atbPKiS0_PiS1_iiiii_param_6,
	.param .u32 _Z3atbPKiS0_PiS1_iiiii_param_7,
	.param .u32 _Z3atbPKiS0_PiS1_iiiii_param_8
)
{
	.reg .pred 	%p<16>;
	.reg .b32 	%r<105>;
	.reg .b64 	%rd<31>;
	.reg .b64 	%fd<10>;
	// demoted variable
	.shared .align 4 .b8 _ZZ3atbPKiS0_PiS1_iiiiiE5cache[256];
	ld.param.u64 	%rd3, [_Z3atbPKiS0_PiS1_iiiii_param_0];
	ld.param.u64 	%rd4, [_Z3atbPKiS0_PiS1_iiiii_param_1];
	ld.param.u64 	%rd6, [_Z3atbPKiS0_PiS1_iiiii_param_2];
	ld.param.u64 	%rd5, [_Z3atbPKiS0_PiS1_iiiii_param_3];
	ld.param.u32 	%r39, [_Z3atbPKiS0_PiS1_iiiii_param_4];
	ld.param.u32 	%r40, [_Z3atbPKiS0_PiS1_iiiii_param_5];
	ld.param.u32 	%r43, [_Z3atbPKiS0_PiS1_iiiii_param_6];
	ld.param.u32 	%r41, [_Z3atbPKiS0_PiS1_iiiii_param_7];
	ld.param.u32 	%r42, [_Z3atbPKiS0_PiS1_iiiii_param_8];
	cvta.to.global.u64 	%rd1, %rd6;
	mov.u32 	%r1, %ctaid.x;
	mov.u32 	%r2, %tid.x;
	mov.u32 	%r3, %ntid.x;
	mad.lo.s32 	%r4, %r1, %r3, %r2;
	setp.ge.s32 	%p1, %r4, %r43;
	shl.b32 	%r44, %r2, 2;
	mov.u32 	%r45, _ZZ3atbPKiS0_PiS1_iiiiiE5cache;
	add.s32 	%r5, %r45, %r44;
	@%p1 bra 	$L__BB0_2;
	cvta.to.global.u64 	%rd7, %rd3;
	cvta.to.global.u64 	%rd8, %rd4;
	mad.lo.s32 	%r47, %r39, %r4, %r41;
	mul.wide.s32 	%rd9, %r47, 4;
	add.s64 	%rd10, %rd7, %rd9;
	ld.global.u32 	%r48, [%rd10];
	mad.lo.s32 	%r49, %r40, %r4, %r42;
	mul.wide.s32 	%rd11, %r49, 4;
	add.s64 	%rd12, %rd8, %rd11;
	ld.global.u32 	%r50, [%rd12];
	mul.lo.s32 	%r51, %r50, %r48;
	st.shared.u32 	[%r5], %r51;
	bra.uni 	$L__BB0_3;
$L__BB0_2:
	mov.b32 	%r46, 0;
	st.shared.u32 	[%r5], %r46;
$L__BB0_3:
	bar.sync 	0;
	mov.b32 	%r93, 32;
$L__BB0_4:
	setp.ge.u32 	%p2, %r2, %r93;
	@%p2 bra 	$L__BB0_6;
	shl.b32 	%r53, %r93, 2;
	add.s32 	%r54, %r5, %r53;
	ld.shared.u32 	%r55, [%r54];
	ld.shared.u32 	%r56, [%r5];
	add.s32 	%r57, %r56, %r55;
	st.shared.u32 	[%r5], %r57;
	mov.b32 	%r58, 0;
	st.shared.u32 	[%r54], %r58;
$L__BB0_6:
	cvt.rn.f64.u32 	%fd1, %r93;
	mul.f64 	%fd2, %fd1, 0d3FE0000000000000;
	cvt.rpi.f64.f64 	%fd3, %fd2;
	cvt.rzi.s32.f64 	%r93, %fd3;
	bar.sync 	0;
	setp.gt.s32 	%p3, %r93, 1;
	@%p3 bra 	$L__BB0_4;
	setp.ne.s32 	%p4, %r2, 0;
	@%p4 bra 	$L__BB0_9;
	ld.shared.u32 	%r59, [_ZZ3atbPKiS0_PiS1_iiiiiE5cache];
	ld.shared.u32 	%r60, [_ZZ3atbPKiS0_PiS1_iiiiiE5cache+4];
	add.s32 	%r61, %r60, %r59;
	mul.wide.u32 	%rd13, %r1, 4;
	add.s64 	%rd14, %rd1, %rd13;
	st.global.u32 	[%rd14], %r61;
$L__BB0_9:
	bar.sync 	0;
	setp.ne.s32 	%p5, %r1, 0;
	@%p5 bra 	$L__BB0_23;
	add.s32 	%r98, %r4, %r3;
	mov.u32 	%r9, %nctaid.x;
	setp.ge.u32 	%p6, %r98, %r9;
	mul.wide.u32 	%rd15, %r2, 4;
	add.s64 	%rd2, %rd1, %rd15;
	@%p6 bra 	$L__BB0_17;
	ld.global.u32 	%r97, [%rd2];
	shl.b32 	%r11, %r3, 1;
	add.s32 	%r62, %r2, %r11;
	max.u32 	%r63, %r9, %r62;
	sub.s32 	%r64, %r63, %r62;
	setp.gt.u32 	%p7, %r9, %r62;
	selp.u32 	%r65, 1, 0, %p7;
	selp.s32 	%r66, -1, 0, %p7;
	add.s32 	%r67, %r64, %r66;
	div.u32 	%r68, %r67, %r3;
	add.s32 	%r12, %r68, %r65;
	and.b32  	%r69, %r12, 3;
	setp.eq.s32 	%p8, %r69, 3;
	@%p8 bra 	$L__BB0_14;
	add.s32 	%r70, %r12, 1;
	and.b32  	%r71, %r70, 3;
	neg.s32 	%r94, %r71;
$L__BB0_13:
	.pragma "nounroll";
	mul.wide.u32 	%rd16, %r98, 4;
	add.s64 	%rd17, %rd1, %rd16;
	ld.global.u32 	%r72, [%rd17];
	add.s32 	%r97, %r97, %r72;
	st.global.u32 	[%rd2], %r97;
	add.s32 	%r98, %r98, %r3;
	add.s32 	%r94, %r94, 1;
	setp.ne.s32 	%p9, %r94, 0;
	@%p9 bra 	$L__BB0_13;
$L__BB0_14:
	setp.lt.u32 	%p10, %r12, 3;
	@%p10 bra 	$L__BB0_17;
	add.s32 	%r101, %r98, %r11;
	shl.b32 	%r23, %r3, 2;
	mad.lo.s32 	%r100, %r3, 3, %r98;
	add.s32 	%r99, %r3, %r98;
$L__BB0_16:
	mul.wide.u32 	%rd18, %r98, 4;
	add.s64 	%rd19, %rd1, %rd18;
	ld.global.u32 	%r73, [%rd19];
	add.s32 	%r74, %r97, %r73;
	st.global.u32 	[%rd2], %r74;
	add.s32 	%r75, %r98, %r3;
	mul.wide.u32 	%rd20, %r99, 4;
	add.s64 	%rd21, %rd1, %rd20;
	ld.global.u32 	%r76, [%rd21];
	add.s32 	%r77, %r74, %r76;
	st.global.u32 	[%rd2], %r77;
	add.s32 	%r78, %r75, %r3;
	mul.wide.u32 	%rd22, %r101, 4;
	add.s64 	%rd23, %rd1, %rd22;
	ld.global.u32 	%r79, [%rd23];
	add.s32 	%r80, %r77, %r79;
	st.global.u32 	[%rd2], %r80;
	add.s32 	%r81, %r78, %r3;
	mul.wide.u32 	%rd24, %r100, 4;
	add.s64 	%rd25, %rd1, %rd24;
	ld.global.u32 	%r82, [%rd25];
	add.s32 	%r97, %r80, %r82;
	st.global.u32 	[%rd2], %r97;
	add.s32 	%r98, %r81, %r3;
	add.s32 	%r101, %r101, %r23;
	add.s32 	%r100, %r100, %r23;
	add.s32 	%r99, %r99, %r23;
	setp.lt.u32 	%p11, %r98, %r9;
	@%p11 bra 	$L__BB0_16;
$L__BB0_17:
	min.u32 	%r83, %r9, %r3;
	cvt.rn.f64.u32 	%fd4, %r83;
	mul.f64 	%fd5, %fd4, 0d3FE0000000000000;
	cvt.rpi.f64.f64 	%fd6, %fd5;
	cvt.rzi.s32.f64 	%r104, %fd6;
	bar.sync 	0;
	setp.lt.s32 	%p12, %r104, 2;
	@%p12 bra 	$L__BB0_21;
$L__BB0_18:
	setp.ge.s32 	%p13, %r2, %r104;
	@%p13 bra 	$L__BB0_20;
	add.s32 	%r84, %r104, %r2;
	mul.wide.u32 	%rd26, %r84, 4;
	add.s64 	%rd27, %rd1, %rd26;
	ld.global.u32 	%r85, [%rd27];
	ld.global.u32 	%r86, [%rd2];
	add.s32 	%r87, %r86, %r85;
	st.global.u32 	[%rd2], %r87;
	mov.b32 	%r88, 0;
	st.global.u32 	[%rd27], %r88;
$L__BB0_20:
	cvt.rn.f64.u32 	%fd7, %r104;
	mul.f64 	%fd8, %fd7, 0d3FE0000000000000;
	cvt.rpi.f64.f64 	%fd9, %fd8;
	cvt.rzi.s32.f64 	%r104, %fd9;
	bar.sync 	0;
	setp.gt.s32 	%p14, %r104, 1;
	@%p14 bra 	$L__BB0_18;
$L__BB0_21:
	setp.ne.s32 	%p15, %r2, 0;
	@%p15 bra 	$L__BB0_23;
	ld.global.u32 	%r89, [%rd1];
	ld.global.u32 	%r90, [%rd1+4];
	add.s32 	%r91, %r90, %r89;
	mad.lo.s32 	%r92, %r41, %r40, %r42;
	cvta.to.global.u64 	%rd28, %rd5;
	mul.wide.s32 	%rd29, %r92, 4;
	add.s64 	%rd30, %rd28, %rd29;
	st.global.u32 	[%rd30], %r91;
$L__BB0_23:
	ret;

}


// ===== COMPILED SASS (sm_100) =====

	.target	sm_100

	.elftype	@"ET_EXEC"


//--------------------- .note.nv.tkinfo           --------------------------
	.section	.note.nv.tkinfo,"",@"SHT_NOTE"
	.sectionflags	@"SHF_NOTE_NV_TKINFO"
	.tkinfo
        /*0018*/ 	.word	0x00000002
        /*0030*/ 	.string	""
        /*0030*/ 	.string	"ptxas"
        /*0030*/ 	.string	"Cuda compilation tools, release 13.0, V13.0.88"
        /*0030*/ 	.string	"Build cuda_13.0.r13.0/compiler.36424714_0"
        /*0030*/ 	.string	"-arch sm_100 -m 64 "



//--------------------- .note.nv.cuinfo           --------------------------
	.section	.note.nv.cuinfo,"",@"SHT_NOTE"
	.sectionflags	@"SHF_NOTE_NV_CUINFO"
        /*0018*/ 	.short	0x0002
        /*001a*/ 	.short	0x0064
        /*001c*/ 	.short	0x0082
	.zero		2


//--------------------- .nv.info                  --------------------------
	.section	.nv.info,"",@"SHT_CUDA_INFO"
	.align	4


	//----- nvinfo : EIATTR_REGCOUNT
	.align		4
        /*0000*/ 	.byte	0x04, 0x2f
        /*0002*/ 	.short	(.L_1 - .L_0)
	.align		4
.L_0:
        /*0004*/ 	.word	index@(_Z3atbPKiS0_PiS1_iiiii)
        /*0008*/ 	.word	0x0000001c


	//----- nvinfo : EIATTR_FRAME_SIZE
	.align		4
.L_1:
        /*000c*/ 	.byte	0x04, 0x11
        /*000e*/ 	.short	(.L_3 - .L_2)
	.align		4
.L_2:
        /*0010*/ 	.word	index@(_Z3atbPKiS0_PiS1_iiiii)
        /*0014*/ 	.word	0x00000000


	//----- nvinfo : EIATTR_MIN_STACK_SIZE
	.align		4
.L_3:
        /*0018*/ 	.byte	0x04, 0x12
        /*001a*/ 	.short	(.L_5 - .L_4)
	.align		4
.L_4:
        /*001c*/ 	.word	index@(_Z3atbPKiS0_PiS1_iiiii)
        /*0020*/ 	.word	0x00000000
.L_5:


//--------------------- .nv.compat                --------------------------
	.section	.nv.compat,"",@"SHT_CUDA_COMPAT_INFO"
	.align	4
        /*0000*/ 	.byte	0x02, 0x09, 0x00, 0x00, 0x02, 0x02, 0x01, 0x00, 0x02, 0x05, 0x05, 0x00, 0x03, 0x07, 0x01, 0x01
        /*0010*/ 	.byte	0x02, 0x03, 0x00, 0x00, 0x02, 0x06, 0x01, 0x00, 0x04, 0x0b, 0x08, 0x00, 0x01, 0x00, 0x00, 0x00
        /*0020*/ 	.byte	0x00, 0x00, 0x00, 0x00


//--------------------- .nv.info._Z3atbPKiS0_PiS1_iiiii --------------------------
	.section	.nv.info._Z3atbPKiS0_PiS1_iiiii,"",@"SHT_CUDA_INFO"
	.sectionflags	@""
	.align	4


	//----- nvinfo : EIATTR_CUDA_API_VERSION
	.align		4
        /*0000*/ 	.byte	0x04, 0x37
        /*0002*/ 	.short	(.L_7 - .L_6)
.L_6:
        /*0004*/ 	.word	0x00000082


	//----- nvinfo : EIATTR_KPARAM_INFO
	.align		4
.L_7:
        /*0008*/ 	.byte	0x04, 0x17
        /*000a*/ 	.short	(.L_9 - .L_8)
.L_8:
        /*000c*/ 	.word	0x00000000
        /*0010*/ 	.short	0x0008
        /*0012*/ 	.short	0x0030
        /*0014*/ 	.byte	0x00, 0xf0, 0x11, 0x00


	//----- nvinfo : EIATTR_KPARAM_INFO
	.align		4
.L_9:
        /*0018*/ 	.byte	0x04, 0x17
        /*001a*/ 	.short	(.L_11 - .L_10)
.L_10:
        /*001c*/ 	.word	0x00000000
        /*0020*/ 	.short	0x0007
        /*0022*/ 	.short	0x002c
        /*0024*/ 	.byte	0x00, 0xf0, 0x11, 0x00


	//----- nvinfo : EIATTR_KPARAM_INFO
	.align		4
.L_11:
        /*0028*/ 	.byte	0x04, 0x17
        /*002a*/ 	.short	(.L_13 - .L_12)
.L_12:
        /*002c*/ 	.word	0x00000000
        /*0030*/ 	.short	0x0006
        /*0032*/ 	.short	0x0028
        /*0034*/ 	.byte	0x00, 0xf0, 0x11, 0x00


	//----- nvinfo : EIATTR_KPARAM_INFO
	.align		4
.L_13:
        /*0038*/ 	.byte	0x04, 0x17
        /*003a*/ 	.short	(.L_15 - .L_14)
.L_14:
        /*003c*/ 	.word	0x00000000
        /*0040*/ 	.short	0x0005
        /*0042*/ 	.short	0x0024
        /*0044*/ 	.byte	0x00, 0xf0, 0x11, 0x00


	//----- nvinfo : EIATTR_KPARAM_INFO
	.align		4
.L_15:
        /*0048*/ 	.byte	0x04, 0x17
        /*004a*/ 	.short	(.L_17 - .L_16)
.L_16:
        /*004c*/ 	.word	0x00000000
        /*0050*/ 	.short	0x0004
        /*0052*/ 	.short	0x0020
        /*0054*/ 	.byte	0x00, 0xf0, 0x11, 0x00


	//----- nvinfo : EIATTR_KPARAM_INFO
	.align		4
.L_17:
        /*0058*/ 	.byte	0x04, 0x17
        /*005a*/ 	.short	(.L_19 - .L_18)
.L_18:
        /*005c*/ 	.word	0x00000000
        /*0060*/ 	.short	0x0003
        /*0062*/ 	.short	0x0018
        /*0064*/ 	.byte	0x00, 0xf5, 0x21, 0x00


	//----- nvinfo : EIATTR_KPARAM_INFO
	.align		4
.L_19:
        /*0068*/ 	.byte	0x04, 0x17
        /*006a*/ 	.short	(.L_21 - .L_20)
.L_20:
        /*006c*/ 	.word	0x00000000
        /*0070*/ 	.short	0x0002
        /*0072*/ 	.short	0x0010
        /*0074*/ 	.byte	0x00, 0xf5, 0x21, 0x00


	//----- nvinfo : EIATTR_KPARAM_INFO
	.align		4
.L_21:
        /*0078*/ 	.byte	0x04, 0x17
        /*007a*/ 	.short	(.L_23 - .L_22)
.L_22:
        /*007c*/ 	.word	0x00000000
        /*0080*/ 	.short	0x0001
        /*0082*/ 	.short	0x0008
        /*0084*/ 	.byte	0x00, 0xf5, 0x21, 0x00


	//----- nvinfo : EIATTR_KPARAM_INFO
	.align		4
.L_23:
        /*0088*/ 	.byte	0x04, 0x17
        /*008a*/ 	.short	(.L_25 - .L_24)
.L_24:
        /*008c*/ 	.word	0x00000000
        /*0090*/ 	.short	0x0000
        /*0092*/ 	.short	0x0000
        /*0094*/ 	.byte	0x00, 0xf5, 0x21, 0x00


	//----- nvinfo : EIATTR_SPARSE_MMA_MASK
	.align		4
.L_25:
        /*0098*/ 	.byte	0x03, 0x50
        /*009a*/ 	.short	0x0000


	//----- nvinfo : EIATTR_MAXREG_COUNT
	.align		4
        /*009c*/ 	.byte	0x03, 0x1b
        /*009e*/ 	.short	0x00ff


	//----- nvinfo : EIATTR_NUM_BARRIERS
	.align		4
        /*00a0*/ 	.byte	0x02, 0x4c
        /*00a2*/ 	.byte	0x01
	.zero		1


	//----- nvinfo : EIATTR_MERCURY_ISA_VERSION
	.align		4
        /*00a4*/ 	.byte	0x03, 0x5f
        /*00a6*/ 	.short	0x0101


	//----- nvinfo : EIATTR_VRC_CTA_INIT_COUNT
	.align		4
        /*00a8*/ 	.byte	0x02, 0x4a
	.zero		1
	.zero		1


	//----- nvinfo : EIATTR_EXIT_INSTR_OFFSETS
	.align		4
        /*00ac*/ 	.byte	0x04, 0x1c
        /*00ae*/ 	.short	(.L_27 - .L_26)


	//   ....[0]....
.L_26:
        /*00b0*/ 	.word	0x00000340


	//   ....[1]....
        /*00b4*/ 	.word	0x000009c0


	//   ....[2]....
        /*00b8*/ 	.word	0x00000a80


	//----- nvinfo : EIATTR_CRS_STACK_SIZE
	.align		4
.L_27:
        /*00bc*/ 	.byte	0x04, 0x1e
        /*00be*/ 	.short	(.L_29 - .L_28)
.L_28:
        /*00c0*/ 	.word	0x00000000


	//----- nvinfo : EIATTR_CBANK_PARAM_SIZE
	.align		4
.L_29:
        /*00c4*/ 	.byte	0x03, 0x19
        /*00c6*/ 	.short	0x0034


	//----- nvinfo : EIATTR_PARAM_CBANK
	.align		4
        /*00c8*/ 	.byte	0x04, 0x0a
        /*00ca*/ 	.short	(.L_31 - .L_30)
	.align		4
.L_30:
        /*00cc*/ 	.word	index@(.nv.constant0._Z3atbPKiS0_PiS1_iiiii)
        /*00d0*/ 	.short	0x0380
        /*00d2*/ 	.short	0x0034


	//----- nvinfo : EIATTR_SW_WAR
	.align		4
.L_31:
        /*00d4*/ 	.byte	0x04, 0x36
        /*00d6*/ 	.short	(.L_33 - .L_32)
.L_32:
        /*00d8*/ 	.word	0x00000008
.L_33:


//--------------------- .nv.callgraph             --------------------------
	.section	.nv.callgraph,"",@"SHT_CUDA_CALLGRAPH"
	.align	4
	.sectionentsize	8
	.align		4
        /*0000*/ 	.word	0x00000000
	.align		4
        /*0004*/ 	.word	0xffffffff
	.align		4
        /*0008*/ 	.word	0x00000000
	.align		4
        /*000c*/ 	.word	0xfffffffe
	.align		4
        /*0010*/ 	.word	0x00000000
	.align		4
        /*0014*/ 	.word	0xfffffffd
	.align		4
        /*0018*/ 	.word	0x00000000
	.align		4
        /*001c*/ 	.word	0xfffffffc


//--------------------- .text._Z3atbPKiS0_PiS1_iiiii --------------------------
	.section	.text._Z3atbPKiS0_PiS1_iiiii,"ax",@progbits
	.align	128
        .global         _Z3atbPKiS0_PiS1_iiiii
        .type           _Z3atbPKiS0_PiS1_iiiii,@function
        .size           _Z3atbPKiS0_PiS1_iiiii,(.L_x_10 - _Z3atbPKiS0_PiS1_iiiii)
        .other          _Z3atbPKiS0_PiS1_iiiii,@"STO_CUDA_ENTRY STV_DEFAULT"
_Z3atbPKiS0_PiS1_iiiii:
.text._Z3atbPKiS0_PiS1_iiiii:
[----:B------:R-:W-:Y:S01]  /*0000*/  LDC R1, c[0x0][0x37c] ;  /* 0x0000df00ff017b82 */ /* 0x000fe20000000800 */
[----:B------:R-:W0:Y:S07]  /*0010*/  S2R R3, SR_CTAID.X ;  /* 0x0000000000037919 */ /* 0x000e2e0000002500 */
[----:B------:R-:W0:Y:S01]  /*0020*/  LDC R5, c[0x0][0x360] ;  /* 0x0000d800ff057b82 */ /* 0x000e220000000800 */
[----:B------:R-:W1:Y:S01]  /*0030*/  LDCU UR4, c[0x0][0x3a8] ;  /* 0x00007500ff0477ac */ /* 0x000e620008000800 */
[----:B------:R-:W0:Y:S01]  /*0040*/  S2R R0, SR_TID.X ;  /* 0x0000000000007919 */ /* 0x000e220000002100 */
[----:B------:R-:W2:Y:S05]  /*0050*/  LDCU.64 UR6, c[0x0][0x358] ;  /* 0x00006b00ff0677ac */ /* 0x000eaa0008000a00 */
[----:B------:R-:W3:Y:S08]  /*0060*/  LDC.64 R6, c[0x0][0x380] ;  /* 0x0000e000ff067b82 */ /* 0x000ef00000000a00 */
[----:B------:R-:W4:Y:S01]  /*0070*/  LDC.64 R8, c[0x0][0x388] ;  /* 0x0000e200ff087b82 */ /* 0x000f220000000a00 */
[----:B0-----:R-:W-:-:S05]  /*0080*/  IMAD R2, R3, R5, R0 ;  /* 0x0000000503027224 */ /* 0x001fca00078e0200 */
[----:B-1----:R-:W-:-:S13]  /*0090*/  ISETP.GE.AND P0, PT, R2, UR4, PT ;  /* 0x0000000402007c0c */ /* 0x002fda000bf06270 */
[----:B------:R-:W0:Y:S08]  /*00a0*/  @!P0 LDC R11, c[0x0][0x3ac] ;  /* 0x0000eb00ff0b8b82 */ /* 0x000e300000000800 */
[----:B------:R-:W0:Y:S08]  /*00b0*/  @!P0 LDC.64 R12, c[0x0][0x3a0] ;  /* 0x0000e800ff0c8b82 */ /* 0x000e300000000a00 */
[----:B------:R-:W1:Y:S01]  /*00c0*/  @!P0 LDC R4, c[0x0][0x3b0] ;  /* 0x0000ec00ff048b82 */ /* 0x000e620000000800 */
[----:B0-----:R-:W-:-:S04]  /*00d0*/  @!P0 IMAD R11, R2, R12, R11 ;  /* 0x0000000c020b8224 */ /* 0x001fc800078e020b */
[----:B---3--:R-:W-:-:S04]  /*00e0*/  @!P0 IMAD.WIDE R6, R11, 0x4, R6 ;  /* 0x000000040b068825 */ /* 0x008fc800078e0206 */
[----:B-1----:R-:W-:Y:S02]  /*00f0*/  @!P0 IMAD R13, R2, R13, R4 ;  /* 0x0000000d020d8224 */ /* 0x002fe400078e0204 */
[----:B--2---:R-:W2:Y:S02]  /*0100*/  @!P0 LDG.E R6, desc[UR6][R6.64] ;  /* 0x0000000606068981 */ /* 0x004ea4000c1e1900 */
[----:B----4-:R-:W-:-:S06]  /*0110*/  @!P0 IMAD.WIDE R8, R13, 0x4, R8 ;  /* 0x000000040d088825 */ /* 0x010fcc00078e0208 */
[----:B------:R-:W2:Y:S01]  /*0120*/  @!P0 LDG.E R9, desc[UR6][R8.64] ;  /* 0x0000000608098981 */ /* 0x000ea2000c1e1900 */
[----:B------:R-:W0:Y:S01]  /*0130*/  S2UR UR5, SR_CgaCtaId ;  /* 0x00000000000579c3 */ /* 0x000e220000008800 */
[----:B------:R-:W-:Y:S02]  /*0140*/  UMOV UR4, 0x400 ;  /* 0x0000040000047882 */ /* 0x000fe40000000000 */
[----:B0-----:R-:W-:-:S06]  /*0150*/  ULEA UR4, UR5, UR4, 0x18 ;  /* 0x0000000405047291 */ /* 0x001fcc000f8ec0ff */
[----:B------:R-:W-:Y:S01]  /*0160*/  LEA R4, R0, UR4, 0x2 ;  /* 0x0000000400047c11 */ /* 0x000fe2000f8e10ff */
[----:B------:R-:W-:Y:S02]  /*0170*/  IMAD.MOV.U32 R13, RZ, RZ, 0x20 ;  /* 0x00000020ff0d7424 */ /* 0x000fe400078e00ff */
[----:B--2---:R-:W-:-:S05]  /*0180*/  @!P0 IMAD R11, R6, R9, RZ ;  /* 0x00000009060b8224 */ /* 0x004fca00078e02ff */
[----:B------:R0:W-:Y:S04]  /*0190*/  @!P0 STS [R4], R11 ;  /* 0x0000000b04008388 */ /* 0x0001e80000000800 */
[----:B------:R0:W-:Y:S01]  /*01a0*/  @P0 STS [R4], RZ ;  /* 0x000000ff04000388 */ /* 0x0001e20000000800 */
[----:B------:R-:W-:Y:S06]  /*01b0*/  BAR.SYNC.DEFER_BLOCKING 0x0 ;  /* 0x0000000000007b1d */ /* 0x000fec0000010000 */
.L_x_0:
[----:B------:R-:W-:Y:S01]  /*01c0*/  ISETP.GE.U32.AND P0, PT, R0, R13, PT ;  /* 0x0000000d0000720c */ /* 0x000fe20003f06070 */
[----:B------:R-:W1:-:S12]  /*01d0*/  I2F.F64.U32 R6, R13 ;  /* 0x0000000d00067312 */ /* 0x000e580000201800 */
[----:B------:R-:W-:Y:S01]  /*01e0*/  @!P0 IMAD R8, R13, 0x4, R4 ;  /* 0x000000040d088824 */ /* 0x000fe200078e0204 */
[----:B------:R-:W-:Y:S01]  /*01f0*/  @!P0 LDS R10, [R4] ;  /* 0x00000000040a8984 */ /* 0x000fe20000000800 */
[----:B-1----:R-:W-:-:S03]  /*0200*/  DMUL R6, R6, 0.5 ;  /* 0x3fe0000006067828 */ /* 0x002fc60000000000 */
[----:B------:R-:W1:Y:S03]  /*0210*/  @!P0 LDS R9, [R8] ;  /* 0x0000000008098984 */ /* 0x000e660000000800 */
[----:B------:R-:W2:Y:S01]  /*0220*/  F2I.F64.CEIL R13, R6 ;  /* 0x00000006000d7311 */ /* 0x000ea20000309100 */
[----:B-1----:R-:W-:-:S05]  /*0230*/  @!P0 IADD3 R9, PT, PT, R9, R10, RZ ;  /* 0x0000000a09098210 */ /* 0x002fca0007ffe0ff */
[----:B------:R1:W-:Y:S04]  /*0240*/  @!P0 STS [R4], R9 ;  /* 0x0000000904008388 */ /* 0x0003e80000000800 */
[----:B------:R1:W-:Y:S01]  /*0250*/  @!P0 STS [R8], RZ ;  /* 0x000000ff08008388 */ /* 0x0003e20000000800 */
[----:B------:R-:W-:Y:S01]  /*0260*/  BAR.SYNC.DEFER_BLOCKING 0x0 ;  /* 0x0000000000007b1d */ /* 0x000fe20000010000 */
[----:B--2---:R-:W-:-:S13]  /*0270*/  ISETP.GT.AND P0, PT, R13, 0x1, PT ;  /* 0x000000010d00780c */ /* 0x004fda0003f04270 */
[----:B-1----:R-:W-:Y:S05]  /*0280*/  @P0 BRA `(.L_x_0) ;  /* 0xfffffffc00cc0947 */ /* 0x002fea000383ffff */
[----:B------:R-:W-:Y:S02]  /*0290*/  ISETP.NE.AND P0, PT, R0, RZ, PT ;  /* 0x000000ff0000720c */ /* 0x000fe40003f05270 */
[----:B------:R-:W-:-:S11]  /*02a0*/  ISETP.NE.AND P1, PT, R3, RZ, PT ;  /* 0x000000ff0300720c */ /* 0x000fd60003f25270 */
[----:B------:R-:W1:Y:S01]  /*02b0*/  @!P0 S2R R7, SR_CgaCtaId ;  /* 0x0000000000078919 */ /* 0x000e620000008800 */
[----:B0-----:R-:W-:-:S04]  /*02c0*/  @!P0 MOV R4, 0x400 ;  /* 0x0000040000048802 */ /* 0x001fc80000000f00 */
[----:B-1----:R-:W-:Y:S02]  /*02d0*/  @!P0 LEA R4, R7, R4, 0x18 ;  /* 0x0000000407048211 */ /* 0x002fe400078ec0ff */
[----:B------:R-:W0:Y:S03]  /*02e0*/  @!P0 LDC.64 R6, c[0x0][0x390] ;  /* 0x0000e400ff068b82 */ /* 0x000e260000000a00 */
[----:B------:R-:W1:Y:S01]  /*02f0*/  @!P0 LDS.64 R8, [R4] ;  /* 0x0000000004088984 */ /* 0x000e620000000a00 */
[----:B0-----:R-:W-:-:S04]  /*0300*/  @!P0 IMAD.WIDE.U32 R6, R3, 0x4, R6 ;  /* 0x0000000403068825 */ /* 0x001fc800078e0006 */
[----:B-1----:R-:W-:-:S05]  /*0310*/  @!P0 IMAD.IADD R9, R8, 0x1, R9 ;  /* 0x0000000108098824 */ /* 0x002fca00078e0209 */
[----:B------:R0:W-:Y:S01]  /*0320*/  @!P0 STG.E desc[UR6][R6.64], R9 ;  /* 0x0000000906008986 */ /* 0x0001e2000c101906 */
[----:B------:R-:W-:Y:S06]  /*0330*/  BAR.SYNC.DEFER_BLOCKING 0x0 ;  /* 0x0000000000007b1d */ /* 0x000fec0000010000 */
[----:B------:R-:W-:Y:S05]  /*0340*/  @P1 EXIT ;  /* 0x000000000000194d */ /* 0x000fea0003800000 */
[----:B------:R-:W1:Y:S01]  /*0350*/  LDCU UR4, c[0x0][0x370] ;  /* 0x00006e00ff0477ac */ /* 0x000e620008000800 */
[----:B0-----:R-:W0:Y:S01]  /*0360*/  LDC.64 R6, c[0x0][0x390] ;  /* 0x0000e400ff067b82 */ /* 0x001e220000000a00 */
[----:B------:R-:W-:Y:S01]  /*0370*/  IMAD.IADD R4, R2, 0x1, R5 ;  /* 0x0000000102047824 */ /* 0x000fe200078e0205 */
[----:B------:R-:W-:Y:S04]  /*0380*/  BSSY.RECONVERGENT B0, `(.L_x_1) ;  /* 0x000004b000007945 */ /* 0x000fe80003800200 */
[----:B-1----:R-:W-:Y:S01]  /*0390*/  ISETP.GE.U32.AND P0, PT, R4, UR4, PT ;  /* 0x0000000404007c0c */ /* 0x002fe2000bf06070 */
[----:B0-----:R-:W-:-:S12]  /*03a0*/  IMAD.WIDE.U32 R2, R0, 0x4, R6 ;  /* 0x0000000400027825 */ /* 0x001fd800078e0006 */
[----:B------:R-:W-:Y:S05]  /*03b0*/  @P0 BRA `(.L_x_2) ;  /* 0x00000004001c0947 */ /* 0x000fea0003800000 */
[----:B------:R0:W5:Y:S01]  /*03c0*/  LDG.E R9, desc[UR6][R2.64] ;  /* 0x0000000602097981 */ /* 0x000162000c1e1900 */
[----:B------:R-:W1:Y:S01]  /*03d0*/  I2F.U32.RP R12, R5 ;  /* 0x00000005000c7306 */ /* 0x000e620000209000 */
[C---:B------:R-:W-:Y:S01]  /*03e0*/  IMAD R8, R5.reuse, 0x2, R0 ;  /* 0x0000000205087824 */ /* 0x040fe200078e0200 */
[----:B------:R-:W-:Y:S01]  /*03f0*/  ISETP.NE.U32.AND P3, PT, R5, RZ, PT ;  /* 0x000000ff0500720c */ /* 0x000fe20003f65070 */
[----:B------:R-:W-:Y:S03]  /*0400*/  BSSY.RECONVERGENT B1, `(.L_x_3) ;  /* 0x0000027000017945 */ /* 0x000fe60003800200 */
[C---:B------:R-:W-:Y:S02]  /*0410*/  ISETP.LT.U32.AND P0, PT, R8.reuse, UR4, PT ;  /* 0x0000000408007c0c */ /* 0x040fe4000bf01070 */
[----:B------:R-:W-:-:S04]  /*0420*/  VIMNMX.U32 R13, PT, PT, R8, UR4, !PT ;  /* 0x00000004080d7c48 */ /* 0x000fc8000ffe0000 */
[----:B------:R-:W-:Y:S01]  /*0430*/  IADD3 R13, PT, PT, -R8, R13, RZ ;  /* 0x0000000d080d7210 */ /* 0x000fe20007ffe1ff */
[----:B-1----:R-:W1:Y:S04]  /*0440*/  MUFU.RCP R12, R12 ;  /* 0x0000000c000c7308 */ /* 0x002e680000001000 */
[C---:B------:R-:W-:Y:S02]  /*0450*/  VIADD R8, R13.reuse, 0xffffffff ;  /* 0xffffffff0d087836 */ /* 0x040fe40000000000 */
[----:B------:R-:W-:Y:S02]  /*0460*/  @!P0 IADD3 R8, PT, PT, R13, RZ, RZ ;  /* 0x000000ff0d088210 */ /* 0x000fe40007ffe0ff */
[----:B-1----:R-:W-:-:S04]  /*0470*/  IADD3 R10, PT, PT, R12, 0xffffffe, RZ ;  /* 0x0ffffffe0c0a7810 */ /* 0x002fc80007ffe0ff */
[----:B------:R1:W2:Y:S02]  /*0480*/  F2I.FTZ.U32.TRUNC.NTZ R11, R10 ;  /* 0x0000000a000b7305 */ /* 0x0002a4000021f000 */
[----:B-1----:R-:W-:Y:S02]  /*0490*/  IMAD.MOV.U32 R10, RZ, RZ, RZ ;  /* 0x000000ffff0a7224 */ /* 0x002fe400078e00ff */
[----:B--2---:R-:W-:-:S04]  /*04a0*/  IMAD.MOV R14, RZ, RZ, -R11 ;  /* 0x000000ffff0e7224 */ /* 0x004fc800078e0a0b */
[----:B------:R-:W-:-:S04]  /*04b0*/  IMAD R15, R14, R5, RZ ;  /* 0x000000050e0f7224 */ /* 0x000fc800078e02ff */
[----:B------:R-:W-:-:S06]  /*04c0*/  IMAD.HI.U32 R11, R11, R15, R10 ;  /* 0x0000000f0b0b7227 */ /* 0x000fcc00078e000a */
[----:B------:R-:W-:-:S04]  /*04d0*/  IMAD.HI.U32 R11, R11, R8, RZ ;  /* 0x000000080b0b7227 */ /* 0x000fc800078e00ff */
[----:B------:R-:W-:-:S04]  /*04e0*/  IMAD.MOV R10, RZ, RZ, -R11 ;  /* 0x000000ffff0a7224 */ /* 0x000fc800078e0a0b */
[----:B------:R-:W-:-:S05]  /*04f0*/  IMAD R8, R5, R10, R8 ;  /* 0x0000000a05087224 */ /* 0x000fca00078e0208 */
[----:B------:R-:W-:-:S13]  /*0500*/  ISETP.GE.U32.AND P1, PT, R8, R5, PT ;  /* 0x000000050800720c */ /* 0x000fda0003f26070 */
[----:B------:R-:W-:Y:S01]  /*0510*/  @P1 IMAD.IADD R8, R8, 0x1, -R5 ;  /* 0x0000000108081824 */ /* 0x000fe200078e0a05 */
[----:B------:R-:W-:-:S04]  /*0520*/  @P1 IADD3 R11, PT, PT, R11, 0x1, RZ ;  /* 0x000000010b0b1810 */ /* 0x000fc80007ffe0ff */
[----:B------:R-:W-:Y:S02]  /*0530*/  ISETP.GE.U32.AND P2, PT, R8, R5, PT ;  /* 0x000000050800720c */ /* 0x000fe40003f46070 */
[----:B------:R-:W-:-:S11]  /*0540*/  SEL R8, RZ, 0x1, !P0 ;  /* 0x00000001ff087807 */ /* 0x000fd60004000000 */
[----:B------:R-:W-:Y:S01]  /*0550*/  @P2 VIADD R11, R11, 0x1 ;  /* 0x000000010b0b2836 */ /* 0x000fe20000000000 */
[----:B------:R-:W-:-:S04]  /*0560*/  @!P3 LOP3.LUT R11, RZ, R5, RZ, 0x33, !PT ;  /* 0x00000005ff0bb212 */ /* 0x000fc800078e33ff */
[----:B------:R-:W-:-:S04]  /*0570*/  IADD3 R8, PT, PT, R8, R11, RZ ;  /* 0x0000000b08087210 */ /* 0x000fc80007ffe0ff */
[C---:B------:R-:W-:Y:S02]  /*0580*/  LOP3.LUT R10, R8.reuse, 0x3, RZ, 0xc0, !PT ;  /* 0x00000003080a7812 */ /* 0x040fe400078ec0ff */
[----:B------:R-:W-:Y:S02]  /*0590*/  ISETP.GE.U32.AND P1, PT, R8, 0x3, PT ;  /* 0x000000030800780c */ /* 0x000fe40003f26070 */
[----:B------:R-:W-:-:S13]  /*05a0*/  ISETP.NE.AND P0, PT, R10, 0x3, PT ;  /* 0x000000030a00780c */ /* 0x000fda0003f05270 */
[----:B0-----:R-:W-:Y:S05]  /*05b0*/  @!P0 BRA `(.L_x_4) ;  /* 0x00000000002c8947 */ /* 0x001fea0003800000 */
[----:B------:R-:W-:-:S05]  /*05c0*/  VIADD R8, R8, 0x1 ;  /* 0x0000000108087836 */ /* 0x000fca0000000000 */
[----:B------:R-:W-:-:S04]  /*05d0*/  LOP3.LUT R8, R8, 0x3, RZ, 0xc0, !PT ;  /* 0x0000000308087812 */ /* 0x000fc800078ec0ff */
[----:B------:R-:W-:-:S07]  /*05e0*/  IADD3 R8, PT, PT, -R8, RZ, RZ ;  /* 0x000000ff08087210 */ /* 0x000fce0007ffe1ff */
.L_x_5:
[----:B------:R-:W-:-:S06]  /*05f0*/  IMAD.WIDE.U32 R10, R4, 0x4, R6 ;  /* 0x00000004040a7825 */ /* 0x000fcc00078e0006 */
[----:B------:R-:W2:Y:S01]  /*0600*/  LDG.E R10, desc[UR6][R10.64] ;  /* 0x000000060a0a7981 */ /* 0x000ea2000c1e1900 */
[----:B------:R-:W-:Y:S01]  /*0610*/  IADD3 R8, PT, PT, R8, 0x1, RZ ;  /* 0x0000000108087810 */ /* 0x000fe20007ffe0ff */
[----:B------:R-:W-:-:S03]  /*0620*/  IMAD.IADD R4, R5, 0x1, R4 ;  /* 0x0000000105047824 */ /* 0x000fc600078e0204 */
[----:B------:R-:W-:Y:S01]  /*0630*/  ISETP.NE.AND P0, PT, R8, RZ, PT ;  /* 0x000000ff0800720c */ /* 0x000fe20003f05270 */
[----:B0-2--5:R-:W-:-:S05]  /*0640*/  IMAD.IADD R9, R10, 0x1, R9 ;  /* 0x000000010a097824 */ /* 0x025fca00078e0209 */
[----:B------:R0:W-:Y:S07]  /*0650*/  STG.E desc[UR6][R2.64], R9 ;  /* 0x0000000902007986 */ /* 0x0001ee000c101906 */
[----:B------:R-:W-:Y:S05]  /*0660*/  @P0 BRA `(.L_x_5) ;  /* 0xfffffffc00e00947 */ /* 0x000fea000383ffff */
.L_x_4:
[----:B------:R-:W-:Y:S05]  /*0670*/  BSYNC.RECONVERGENT B1 ;  /* 0x0000000000017941 */ /* 0x000fea0003800200 */
.L_x_3:
[----:B------:R-:W-:Y:S05]  /*0680*/  @!P1 BRA `(.L_x_2) ;  /* 0x0000000000689947 */ /* 0x000fea0003800000 */
[C---:B------:R-:W-:Y:S01]  /*0690*/  LEA R8, R5.reuse, R4, 0x1 ;  /* 0x0000000405087211 */ /* 0x040fe200078e08ff */
[----:B------:R-:W-:Y:S02]  /*06a0*/  IMAD R18, R5, 0x3, R4 ;  /* 0x0000000305127824 */ /* 0x000fe400078e0204 */
[----:B------:R-:W-:-:S07]  /*06b0*/  IMAD.IADD R19, R4, 0x1, R5 ;  /* 0x0000000104137824 */ /* 0x000fce00078e0205 */
.L_x_6:
[----:B------:R-:W-:-:S06]  /*06c0*/  IMAD.WIDE.U32 R16, R4, 0x4, R6 ;  /* 0x0000000404107825 */ /* 0x000fcc00078e0006 */
[----:B------:R-:W2:Y:S01]  /*06d0*/  LDG.E R16, desc[UR6][R16.64] ;  /* 0x0000000610107981 */ /* 0x000ea2000c1e1900 */
[----:B------:R-:W-:Y:S01]  /*06e0*/  IMAD.WIDE.U32 R10, R19, 0x4, R6 ;  /* 0x00000004130a7825 */ /* 0x000fe200078e0006 */
[----:B-12--5:R-:W-:-:S05]  /*06f0*/  IADD3 R21, PT, PT, R16, R9, RZ ;  /* 0x0000000910157210 */ /* 0x026fca0007ffe0ff */
[----:B------:R1:W-:Y:S04]  /*0700*/  STG.E desc[UR6][R2.64], R21 ;  /* 0x0000001502007986 */ /* 0x0003e8000c101906 */
[----:B------:R-:W2:Y:S01]  /*0710*/  LDG.E R10, desc[UR6][R10.64] ;  /* 0x000000060a0a7981 */ /* 0x000ea2000c1e1900 */
[----:B------:R-:W-:-:S04]  /*0720*/  IMAD.WIDE.U32 R12, R8, 0x4, R6 ;  /* 0x00000004080c7825 */ /* 0x000fc800078e0006 */
[----:B--2---:R-:W-:-:S05]  /*0730*/  IMAD.IADD R23, R21, 0x1, R10 ;  /* 0x0000000115177824 */ /* 0x004fca00078e020a */
[----:B------:R1:W-:Y:S04]  /*0740*/  STG.E desc[UR6][R2.64], R23 ;  /* 0x0000001702007986 */ /* 0x0003e8000c101906 */
[----:B------:R-:W2:Y:S01]  /*0750*/  LDG.E R12, desc[UR6][R12.64] ;  /* 0x000000060c0c7981 */ /* 0x000ea2000c1e1900 */
[----:B------:R-:W-:Y:S01]  /*0760*/  IMAD.WIDE.U32 R14, R18, 0x4, R6 ;  /* 0x00000004120e7825 */ /* 0x000fe200078e0006 */
[----:B--2---:R-:W-:-:S05]  /*0770*/  IADD3 R25, PT, PT, R23, R12, RZ ;  /* 0x0000000c17197210 */ /* 0x004fca0007ffe0ff */
[----:B------:R1:W-:Y:S04]  /*0780*/  STG.E desc[UR6][R2.64], R25 ;  /* 0x0000001902007986 */ /* 0x0003e8000c101906 */
[----:B------:R-:W0:Y:S01]  /*0790*/  LDG.E R14, desc[UR6][R14.64] ;  /* 0x000000060e0e7981 */ /* 0x000e22000c1e1900 */
[C-C-:B------:R-:W-:Y:S01]  /*07a0*/  IADD3 R4, PT, PT, R5.reuse, R4, R5.reuse ;  /* 0x0000000405047210 */ /* 0x140fe20007ffe005 */
[C---:B------:R-:W-:Y:S01]  /*07b0*/  IMAD R8, R5.reuse, 0x4, R8 ;  /* 0x0000000405087824 */ /* 0x040fe200078e0208 */
[C---:B------:R-:W-:Y:S02]  /*07c0*/  LEA R19, R5.reuse, R19, 0x2 ;  /* 0x0000001305137211 */ /* 0x040fe400078e10ff */
[C---:B------:R-:W-:Y:S02]  /*07d0*/  IADD3 R4, PT, PT, R5.reuse, R4, R5 ;  /* 0x0000000405047210 */ /* 0x040fe40007ffe005 */
[----:B------:R-:W-:-:S02]  /*07e0*/  LEA R18, R5, R18, 0x2 ;  /* 0x0000001205127211 */ /* 0x000fc400078e10ff */
[----:B------:R-:W-:Y:S01]  /*07f0*/  ISETP.GE.U32.AND P0, PT, R4, UR4, PT ;  /* 0x0000000404007c0c */ /* 0x000fe2000bf06070 */
[----:B0-----:R-:W-:-:S05]  /*0800*/  IMAD.IADD R9, R25, 0x1, R14 ;  /* 0x0000000119097824 */ /* 0x001fca00078e020e */
[----:B------:R1:W-:Y:S07]  /*0810*/  STG.E desc[UR6][R2.64], R9 ;  /* 0x0000000902007986 */ /* 0x0003ee000c101906 */
[----:B------:R-:W-:Y:S05]  /*0820*/  @!P0 BRA `(.L_x_6) ;  /* 0xfffffffc00a48947 */ /* 0x000fea000383ffff */
.L_x_2:
[----:B------:R-:W-:Y:S05]  /*0830*/  BSYNC.RECONVERGENT B0 ;  /* 0x0000000000007941 */ /* 0x000fea0003800200 */
.L_x_1:
[----:B------:R-:W-:Y:S01]  /*0840*/  VIMNMX.U32 R6, PT, PT, R5, UR4, PT ;  /* 0x0000000405067c48 */ /* 0x000fe2000bfe0000 */
[----:B------:R-:W-:Y:S01]  /*0850*/  BAR.SYNC.DEFER_BLOCKING 0x0 ;  /* 0x0000000000007b1d */ /* 0x000fe20000010000 */
[----:B------:R-:W-:-:S05]  /*0860*/  ISETP.NE.AND P1, PT, R0, RZ, PT ;  /* 0x000000ff0000720c */ /* 0x000fca0003f25270 */
[----:B------:R-:W2:Y:S02]  /*0870*/  I2F.F64.U32 R4, R6 ;  /* 0x0000000600047312 */ /* 0x000ea40000201800 */
[----:B--2---:R-:W-:-:S10]  /*0880*/  DMUL R4, R4, 0.5 ;  /* 0x3fe0000004047828 */ /* 0x004fd40000000000 */
[----:B------:R-:W2:Y:S02]  /*0890*/  F2I.F64.CEIL R4, R4 ;  /* 0x0000000400047311 */ /* 0x000ea40000309100 */
[----:B--2---:R-:W-:-:S13]  /*08a0*/  ISETP.GE.AND P0, PT, R4, 0x2, PT ;  /* 0x000000020400780c */ /* 0x004fda0003f06270 */
[----:B------:R-:W-:Y:S05]  /*08b0*/  @!P0 BRA `(.L_x_7) ;  /* 0x0000000000408947 */ /* 0x000fea0003800000 */
[----:B01---5:R-:W-:-:S07]  /*08c0*/  IMAD.MOV.U32 R9, RZ, RZ, R4 ;  /* 0x000000ffff097224 */ /* 0x023fce00078e0004 */
.L_x_8:
[----:B------:R-:W-:-:S13]  /*08d0*/  ISETP.GE.AND P0, PT, R0, R9, PT ;  /* 0x000000090000720c */ /* 0x000fda0003f06270 */
[----:B------:R-:W0:Y:S01]  /*08e0*/  @!P0 LDC.64 R4, c[0x0][0x390] ;  /* 0x0000e400ff048b82 */ /* 0x000e220000000a00 */
[----:B------:R-:W-:Y:S01]  /*08f0*/  @!P0 IADD3 R7, PT, PT, R0, R9, RZ ;  /* 0x0000000900078210 */ /* 0x000fe20007ffe0ff */
[----:B------:R-:W2:Y:S04]  /*0900*/  @!P0 LDG.E R11, desc[UR6][R2.64] ;  /* 0x00000006020b8981 */ /* 0x000ea8000c1e1900 */
[----:B0-----:R-:W-:-:S05]  /*0910*/  @!P0 IMAD.WIDE.U32 R4, R7, 0x4, R4 ;  /* 0x0000000407048825 */ /* 0x001fca00078e0004 */
[----:B------:R-:W2:Y:S01]  /*0920*/  @!P0 LDG.E R8, desc[UR6][R4.64] ;  /* 0x0000000604088981 */ /* 0x000ea2000c1e1900 */
[----:B------:R-:W0:Y:S02]  /*0930*/  I2F.F64.U32 R6, R9 ;  /* 0x0000000900067312 */ /* 0x000e240000201800 */
[----:B0-----:R-:W-:-:S06]  /*0940*/  DMUL R6, R6, 0.5 ;  /* 0x3fe0000006067828 */ /* 0x001fcc0000000000 */
[----:B------:R-:W0:Y:S01]  /*0950*/  F2I.F64.CEIL R9, R6 ;  /* 0x0000000600097311 */ /* 0x000e220000309100 */
[----:B--2---:R-:W-:-:S05]  /*0960*/  @!P0 IMAD.IADD R11, R8, 0x1, R11 ;  /* 0x00000001080b8824 */ /* 0x004fca00078e020b */
[----:B------:R2:W-:Y:S04]  /*0970*/  @!P0 STG.E desc[UR6][R2.64], R11 ;  /* 0x0000000b02008986 */ /* 0x0005e8000c101906 */
[----:B------:R2:W-:Y:S01]  /*0980*/  @!P0 STG.E desc[UR6][R4.64], RZ ;  /* 0x000000ff04008986 */ /* 0x0005e2000c101906 */
[----:B------:R-:W-:Y:S01]  /*0990*/  BAR.SYNC.DEFER_BLOCKING 0x0 ;  /* 0x0000000000007b1d */ /* 0x000fe20000010000 */
[----:B0-----:R-:W-:-:S13]  /*09a0*/  ISETP.GT.AND P0, PT, R9, 0x1, PT ;  /* 0x000000010900780c */ /* 0x001fda0003f04270 */
[----:B--2---:R-:W-:Y:S05]  /*09b0*/  @P0 BRA `(.L_x_8) ;  /* 0xfffffffc00c40947 */ /* 0x004fea000383ffff */
.L_x_7:
[----:B------:R-:W-:Y:S05]  /*09c0*/  @P1 EXIT ;  /* 0x000000000000194d */ /* 0x000fea0003800000 */
[----:B01----:R-:W0:Y:S01]  /*09d0*/  LDC.64 R2, c[0x0][0x390] ;  /* 0x0000e400ff027b82 */ /* 0x003e220000000a00 */
[----:B------:R-:W1:Y:S07]  /*09e0*/  LDCU UR4, c[0x0][0x3ac] ;  /* 0x00007580ff0477ac */ /* 0x000e6e0008000800 */
[----:B-----5:R-:W1:Y:S08]  /*09f0*/  LDC R9, c[0x0][0x3a4] ;  /* 0x0000e900ff097b82 */ /* 0x020e700000000800 */
[----:B------:R-:W1:Y:S01]  /*0a00*/  LDC R6, c[0x0][0x3b0] ;  /* 0x0000ec00ff067b82 */ /* 0x000e620000000800 */
[----:B0-----:R-:W2:Y:S07]  /*0a10*/  LDG.E R0, desc[UR6][R2.64] ;  /* 0x0000000602007981 */ /* 0x001eae000c1e1900 */
[----:B------:R-:W0:Y:S01]  /*0a20*/  LDC.64 R4, c[0x0][0x398] ;  /* 0x0000e600ff047b82 */ /* 0x000e220000000a00 */
[----:B------:R-:W2:Y:S01]  /*0a30*/  LDG.E R7, desc[UR6][R2.64+0x4] ;  /* 0x0000040602077981 */ /* 0x000ea2000c1e1900 */
[----:B-1----:R-:W-:-:S04]  /*0a40*/  IMAD R9, R9, UR4, R6 ;  /* 0x0000000409097c24 */ /* 0x002fc8000f8e0206 */
[----:B0-----:R-:W-:Y:S01]  /*0a50*/  IMAD.WIDE R4, R9, 0x4, R4 ;  /* 0x0000000409047825 */ /* 0x001fe200078e0204 */
[----:B--2---:R-:W-:-:S05]  /*0a60*/  IADD3 R7, PT, PT, R0, R7, RZ ;  /* 0x0000000700077210 */ /* 0x004fca0007ffe0ff */
[----:B------:R-:W-:Y:S01]  /*0a70*/  STG.E desc[UR6][R4.64], R7 ;  /* 0x0000000704007986 */ /* 0x000fe2000c101906 */
[----:B------:R-:W-:Y:S05]  /*0a80*/  EXIT ;  /* 0x000000000000794d */ /* 0x000fea0003800000 */
.L_x_9:
[----:B------:R-:W-:-:S00]  /*0a90*/  BRA `(.L_x_9) ;  /* 0xfffffffc00fc7947 */ /* 0x000fc0000383ffff */
[----:B------:R-:W-:-:S00]  /*0aa0*/  NOP ;  /* 0x0000000000007918 */ /* 0x000fc00000000000 */
        /* <DEDUP_REMOVED lines=13> */
.L_x_10:


//--------------------- .nv.shared._Z3atbPKiS0_PiS1_iiiii --------------------------
	.section	.nv.shared._Z3atbPKiS0_PiS1_iiiii,"aw",@nobits
	.sectionflags	@""
	.align	4
.nv.shared._Z3atbPKiS0_PiS1_iiiii:
	.zero		1280


//--------------------- .nv.shared.reserved.0     --------------------------
	.section	.nv.shared.reserved.0,"aw",@nobits
	.weak		__nv_reservedSMEM_offset_0_alias
	.size		__nv_reservedSMEM_offset_0_alias, 0, 64
	.other		__nv_reservedSMEM_offset_0_alias,@"STO_CUDA_RESERVED_SHARED STV_DEFAULT"
__nv_reservedSMEM_offset_0_alias:
	.zero		0
	.zero		64


//--------------------- .nv.constant0._Z3atbPKiS0_PiS1_iiiii --------------------------
	.section	.nv.constant0._Z3atbPKiS0_PiS1_iiiii,"a",@progbits
	.sectionflags	@""
	.align	4
.nv.constant0._Z3atbPKiS0_PiS1_iiiii:
	.zero		948


//--------------------- SYMBOLS --------------------------

	.type		.nv.reservedSmem.offset0,@object
	.size		.nv.reservedSmem.offset0,0x4
	.type		.nv.reservedSmem.cap,@object
	.size		.nv.reservedSmem.cap,0x4
